	.headerflags	@"EF_CUDA_TEXMODE_UNIFIED EF_CUDA_64BIT_ADDRESS EF_CUDA_SM86 EF_CUDA_VIRTUAL_SM(EF_CUDA_SM86)"
	.elftype	@"ET_EXEC"


//--------------------- .nv.info                  --------------------------
	.section	.nv.info,"",@"SHT_CUDA_INFO"
	.align	4


	//----- nvinfo : EIATTR_REGCOUNT
	.align		4
        /*0000*/ 	.byte	0x04, 0x2f
        /*0002*/ 	.short	(.L_1 - .L_0)
	.align		4
.L_0:
        /*0004*/ 	.word	index@(triton_mm)
        /*0008*/ 	.word	0x00000038


	//----- nvinfo : EIATTR_MIN_STACK_SIZE
	.align		4
.L_1:
        /*000c*/ 	.byte	0x04, 0x12
        /*000e*/ 	.short	(.L_3 - .L_2)
	.align		4
.L_2:
        /*0010*/ 	.word	index@(triton_mm)
        /*0014*/ 	.word	0x00000000


	//----- nvinfo : EIATTR_FRAME_SIZE
	.align		4
.L_3:
        /*0018*/ 	.byte	0x04, 0x11
        /*001a*/ 	.short	(.L_5 - .L_4)
	.align		4
.L_4:
        /*001c*/ 	.word	index@(triton_mm)
        /*0020*/ 	.word	0x00000000


	//----- nvinfo : EIATTR_MIN_STACK_SIZE
	.align		4
.L_5:
        /*0024*/ 	.byte	0x04, 0x12
        /*0026*/ 	.short	(.L_7 - .L_6)
	.align		4
.L_6:
        /*0028*/ 	.word	index@(triton_mm)
        /*002c*/ 	.word	0x00000000
.L_7:


//--------------------- .nv.info.triton_mm        --------------------------
	.section	.nv.info.triton_mm,"",@"SHT_CUDA_INFO"
	.sectionflags	@""
	.align	4


	//----- nvinfo : EIATTR_CUDA_API_VERSION
	.align		4
        /*0000*/ 	.byte	0x04, 0x37
        /*0002*/ 	.short	(.L_9 - .L_8)
.L_8:
        /*0004*/ 	.word	0x0000007c


	//----- nvinfo : EIATTR_SW2861232_WAR
	.align		4
.L_9:
        /*0008*/ 	.byte	0x01, 0x35
	.zero		2


	//----- nvinfo : EIATTR_PARAM_CBANK
	.align		4
        /*000c*/ 	.byte	0x04, 0x0a
        /*000e*/ 	.short	(.L_11 - .L_10)
	.align		4
.L_10:
        /*0010*/ 	.word	index@(.nv.constant0.triton_mm)
        /*0014*/ 	.short	0x0160
        /*0016*/ 	.short	0x0020


	//----- nvinfo : EIATTR_CBANK_PARAM_SIZE
	.align		4
.L_11:
        /*0018*/ 	.byte	0x03, 0x19
        /*001a*/ 	.short	0x0020


	//----- nvinfo : EIATTR_KPARAM_INFO
	.align		4
        /*001c*/ 	.byte	0x04, 0x17
        /*001e*/ 	.short	(.L_13 - .L_12)
.L_12:
        /*0020*/ 	.word	0x00000000
        /*0024*/ 	.short	0x0003
        /*0026*/ 	.short	0x0018
        /*0028*/ 	.byte	0x00, 0xf4, 0x21, 0x00


	//----- nvinfo : EIATTR_KPARAM_INFO
	.align		4
.L_13:
        /*002c*/ 	.byte	0x04, 0x17
        /*002e*/ 	.short	(.L_15 - .L_14)
.L_14:
        /*0030*/ 	.word	0x00000000
        /*0034*/ 	.short	0x0002
        /*0036*/ 	.short	0x0010
        /*0038*/ 	.byte	0x00, 0xf4, 0x21, 0x00


	//----- nvinfo : EIATTR_KPARAM_INFO
	.align		4
.L_15:
        /*003c*/ 	.byte	0x04, 0x17
        /*003e*/ 	.short	(.L_17 - .L_16)
.L_16:
        /*0040*/ 	.word	0x00000000
        /*0044*/ 	.short	0x0001
        /*0046*/ 	.short	0x0008
        /*0048*/ 	.byte	0x00, 0xf4, 0x21, 0x00


	//----- nvinfo : EIATTR_KPARAM_INFO
	.align		4
.L_17:
        /*004c*/ 	.byte	0x04, 0x17
        /*004e*/ 	.short	(.L_19 - .L_18)
.L_18:
        /*0050*/ 	.word	0x00000000
        /*0054*/ 	.short	0x0000
        /*0056*/ 	.short	0x0000
        /*0058*/ 	.byte	0x00, 0xf4, 0x21, 0x00


	//----- nvinfo : EIATTR_MAXREG_COUNT
	.align		4
.L_19:
        /*005c*/ 	.byte	0x03, 0x1b
        /*005e*/ 	.short	0x00ff


	//----- nvinfo : EIATTR_EXIT_INSTR_OFFSETS
	.align		4
        /*0060*/ 	.byte	0x04, 0x1c
        /*0062*/ 	.short	(.L_21 - .L_20)


	//   ....[0]....
.L_20:
        /*0064*/ 	.word	0x000052f0


	//   ....[1]....
        /*0068*/ 	.word	0x00005340


	//----- nvinfo : EIATTR_REQNTID
	.align		4
.L_21:
        /*006c*/ 	.byte	0x04, 0x10
        /*006e*/ 	.short	(.L_23 - .L_22)
.L_22:
        /*0070*/ 	.word	0x00000100
        /*0074*/ 	.word	0x00000001
        /*0078*/ 	.word	0x00000001
.L_23:


//--------------------- .nv.callgraph             --------------------------
	.section	.nv.callgraph,"",@"SHT_CUDA_CALLGRAPH"
	.align	4
	.sectionentsize	8
	.align		4
        /*0000*/ 	.word	0x00000000
	.align		4
        /*0004*/ 	.word	0xffffffff
	.align		4
        /*0008*/ 	.word	0x00000000
	.align		4
        /*000c*/ 	.word	0xfffffffe
	.align		4
        /*0010*/ 	.word	0x00000000
	.align		4
        /*0014*/ 	.word	0xfffffffd
	.align		4
        /*0018*/ 	.word	0x00000000
	.align		4
        /*001c*/ 	.word	0xfffffffc


//--------------------- .nv.rel.action            --------------------------
	.section	.nv.rel.action,"",@"SHT_CUDA_RELOCINFO"
	.align	8
	.sectionentsize	8
        /*0000*/ 	.byte	0x73, 0x00, 0x00, 0x00, 0x00, 0x00, 0x00, 0x00, 0x00, 0x00, 0x00, 0x11, 0x25, 0x00, 0x05, 0x36


//--------------------- .nv.constant0.triton_mm   --------------------------
	.section	.nv.constant0.triton_mm,"a",@progbits
	.sectionflags	@""
	.align	4
.nv.constant0.triton_mm:
	.zero		384


//--------------------- .text.triton_mm           --------------------------
	.section	.text.triton_mm,"ax",@progbits
	.sectionflags	@"SHF_BARRIERS=1"
	.sectioninfo	@"SHI_REGISTERS=56"
	.align	128
        .global         triton_mm
        .type           triton_mm,@function
        .size           triton_mm,(.L_x_1 - triton_mm)
        .other          triton_mm,@"STO_CUDA_ENTRY STV_DEFAULT"
triton_mm:
.text.triton_mm:
[----:B------:R-:W-:Y:S02]  /*0000*/  IMAD.MOV.U32 R1, RZ, RZ, c[0x0][0x28] ;  /* 0x00000a00ff017624 */ /* 0x000fe400078e00ff */
[----:B------:R-:W1:Y:S01]  /*0010*/  S2R R9, SR_CTAID.X ;  /* 0x0000000000097919 */ /* 0x000e620000002500 */
[----:B------:R-:W-:Y:S01]  /*0020*/  IMAD.MOV.U32 R5, RZ, RZ, -0x8 ;  /* 0xfffffff8ff057424 */ /* 0x000fe200078e00ff */
[----:B------:R-:W-:Y:S01]  /*0030*/  ULDC.64 UR4, c[0x0][0x118] ;  /* 0x0000460000047ab9 */ /* 0x000fe20000000a00 */
[C---:B-1----:R-:W-:Y:S01]  /*0040*/  IMAD.HI R0, R9.reuse, 0x2aaaaaab, RZ ;  /* 0x2aaaaaab09007827 */ /* 0x042fe200078e02ff */
[----:B------:R-:W-:-:S04]  /*0050*/  ISETP.GE.AND P1, PT, R9, RZ, PT ;  /* 0x000000ff0900720c */ /* 0x000fc80003f26270 */
[----:B------:R-:W-:-:S04]  /*0060*/  SHF.R.U32.HI R3, RZ, 0x1f, R0 ;  /* 0x0000001fff037819 */ /* 0x000fc80000011600 */
[----:B------:R-:W-:-:S05]  /*0070*/  LEA.HI.SX32 R0, R0, R3, 0x18 ;  /* 0x0000000300007211 */ /* 0x000fca00078fc2ff */
[C---:B------:R-:W-:Y:S02]  /*0080*/  IMAD R2, R0.reuse, R5, 0x41 ;  /* 0x0000004100027424 */ /* 0x040fe400078e0205 */
[----:B------:R-:W-:-:S03]  /*0090*/  IMAD R7, R0, -0x600, R9 ;  /* 0xfffffa0000077824 */ /* 0x000fc600078e0209 */
[----:B------:R-:W-:Y:S02]  /*00a0*/  IMNMX R4, R2, 0x8, PT ;  /* 0x0000000802047817 */ /* 0x000fe40003800200 */
[----:B------:R-:W-:Y:S02]  /*00b0*/  IABS R10, R7 ;  /* 0x00000007000a7213 */ /* 0x000fe40000000000 */
[-C--:B------:R-:W-:Y:S02]  /*00c0*/  IABS R8, R4.reuse ;  /* 0x0000000400087213 */ /* 0x080fe40000000000 */
[-C--:B------:R-:W-:Y:S02]  /*00d0*/  IABS R6, R4.reuse ;  /* 0x0000000400067213 */ /* 0x080fe40000000000 */
[----:B------:R-:W1:Y:S01]  /*00e0*/  I2F.RP R5, R8 ;  /* 0x0000000800057306 */ /* 0x000e620000209400 */
[----:B------:R-:W-:Y:S02]  /*00f0*/  LOP3.LUT R7, R7, R4, RZ, 0x3c, !PT ;  /* 0x0000000407077212 */ /* 0x000fe400078e3cff */
[----:B------:R-:W-:-:S05]  /*0100*/  IMAD.MOV R6, RZ, RZ, -R6 ;  /* 0x000000ffff067224 */ /* 0x000fca00078e0a06 */
[----:B-1----:R-:W1:Y:S02]  /*0110*/  MUFU.RCP R5, R5 ;  /* 0x0000000500057308 */ /* 0x002e640000001000 */
[----:B-1----:R-:W-:Y:S02]  /*0120*/  IADD3 R2, R5, 0xffffffe, RZ ;  /* 0x0ffffffe05027810 */ /* 0x002fe40007ffe0ff */
[----:B------:R-:W-:-:S04]  /*0130*/  IABS R5, R9 ;  /* 0x0000000900057213 */ /* 0x000fc80000000000 */
[----:B------:R1:W2:Y:S02]  /*0140*/  F2I.FTZ.U32.TRUNC.NTZ R3, R2 ;  /* 0x0000000200037305 */ /* 0x0002a4000021f000 */
[----:B-1----:R-:W-:Y:S02]  /*0150*/  IMAD.MOV.U32 R2, RZ, RZ, RZ ;  /* 0x000000ffff027224 */ /* 0x002fe400078e00ff */
[----:B--2---:R-:W-:-:S04]  /*0160*/  IMAD.MOV R11, RZ, RZ, -R3 ;  /* 0x000000ffff0b7224 */ /* 0x004fc800078e0a03 */
[----:B------:R-:W-:-:S04]  /*0170*/  IMAD R11, R11, R8, RZ ;  /* 0x000000080b0b7224 */ /* 0x000fc800078e02ff */
[----:B------:R-:W-:-:S06]  /*0180*/  IMAD.HI.U32 R3, R3, R11, R2 ;  /* 0x0000000b03037227 */ /* 0x000fcc00078e0002 */
[----:B------:R-:W-:-:S04]  /*0190*/  IMAD.HI.U32 R2, R3, R5, RZ ;  /* 0x0000000503027227 */ /* 0x000fc800078e00ff */
[----:B------:R-:W-:Y:S02]  /*01a0*/  IMAD R5, R2, R6, R5 ;  /* 0x0000000602057224 */ /* 0x000fe400078e0205 */
[----:B------:R-:W-:Y:S01]  /*01b0*/  IMAD.HI.U32 R3, R3, R10, RZ ;  /* 0x0000000a03037227 */ /* 0x000fe200078e00ff */
[----:B------:R-:W1:Y:S02]  /*01c0*/  S2R R2, SR_TID.X ;  /* 0x0000000000027919 */ /* 0x000e640000002100 */
[----:B------:R-:W-:Y:S01]  /*01d0*/  ISETP.GT.U32.AND P0, PT, R8, R5, PT ;  /* 0x000000050800720c */ /* 0x000fe20003f04070 */
[----:B------:R-:W-:-:S05]  /*01e0*/  IMAD R6, R3, R6, R10 ;  /* 0x0000000603067224 */ /* 0x000fca00078e020a */
[----:B------:R-:W-:-:S07]  /*01f0*/  ISETP.GT.U32.AND P3, PT, R8, R6, PT ;  /* 0x000000060800720c */ /* 0x000fce0003f64070 */
[----:B------:R-:W-:-:S05]  /*0200*/  @!P0 IMAD.IADD R5, R5, 0x1, -R8 ;  /* 0x0000000105058824 */ /* 0x000fca00078e0a08 */
[----:B------:R-:W-:Y:S01]  /*0210*/  ISETP.GT.U32.AND P0, PT, R8, R5, PT ;  /* 0x000000050800720c */ /* 0x000fe20003f04070 */
[----:B------:R-:W-:Y:S01]  /*0220*/  @!P3 IMAD.IADD R6, R6, 0x1, -R8 ;  /* 0x000000010606b824 */ /* 0x000fe200078e0a08 */
[----:B------:R-:W-:Y:S02]  /*0230*/  @!P3 IADD3 R3, R3, 0x1, RZ ;  /* 0x000000010303b810 */ /* 0x000fe40007ffe0ff */
[----:B------:R-:W-:Y:S02]  /*0240*/  ISETP.NE.AND P3, PT, R4, RZ, PT ;  /* 0x000000ff0400720c */ /* 0x000fe40003f65270 */
[----:B------:R-:W-:Y:S02]  /*0250*/  ISETP.GE.U32.AND P2, PT, R6, R8, PT ;  /* 0x000000080600720c */ /* 0x000fe40003f46070 */
[----:B------:R-:W-:Y:S02]  /*0260*/  LOP3.LUT R4, RZ, R4, RZ, 0x33, !PT ;  /* 0x00000004ff047212 */ /* 0x000fe400078e33ff */
[----:B-1----:R-:W-:-:S02]  /*0270*/  SHF.R.U32.HI R6, RZ, 0x2, R2 ;  /* 0x00000002ff067819 */ /* 0x002fc40000011602 */
[C---:B------:R-:W-:Y:S01]  /*0280*/  LOP3.LUT R11, R2.reuse, 0xf, RZ, 0xc0, !PT ;  /* 0x0000000f020b7812 */ /* 0x040fe200078ec0ff */
[----:B------:R-:W-:Y:S01]  /*0290*/  @!P0 IMAD.IADD R5, R5, 0x1, -R8 ;  /* 0x0000000105058824 */ /* 0x000fe200078e0a08 */
[----:B------:R-:W-:Y:S02]  /*02a0*/  ISETP.GE.AND P0, PT, R7, RZ, PT ;  /* 0x000000ff0700720c */ /* 0x000fe40003f06270 */
[----:B------:R-:W-:Y:S01]  /*02b0*/  LOP3.LUT R10, R2, 0x7, RZ, 0xc0, !PT ;  /* 0x00000007020a7812 */ /* 0x000fe200078ec0ff */
[----:B------:R-:W-:Y:S02]  /*02c0*/  @!P1 IMAD.MOV R5, RZ, RZ, -R5 ;  /* 0x000000ffff059224 */ /* 0x000fe400078e0a05 */
[----:B------:R-:W-:-:S03]  /*02d0*/  @P2 IADD3 R3, R3, 0x1, RZ ;  /* 0x0000000103032810 */ /* 0x000fc60007ffe0ff */
[----:B------:R-:W-:-:S05]  /*02e0*/  SEL R5, R4, R5, !P3 ;  /* 0x0000000504057207 */ /* 0x000fca0005800000 */
[----:B------:R-:W-:Y:S02]  /*02f0*/  @!P0 IMAD.MOV R3, RZ, RZ, -R3 ;  /* 0x000000ffff038224 */ /* 0x000fe400078e0a03 */
[----:B------:R-:W-:-:S03]  /*0300*/  IMAD R5, R0, 0x8, R5 ;  /* 0x0000000800057824 */ /* 0x000fc600078e0205 */
[----:B------:R-:W-:Y:S01]  /*0310*/  SEL R3, R4, R3, !P3 ;  /* 0x0000000304037207 */ /* 0x000fe20005800000 */
[----:B------:R-:W-:Y:S01]  /*0320*/  IMAD.SHL.U32 R44, R5, 0x40, RZ ;  /* 0x00000040052c7824 */ /* 0x000fe200078e00ff */
[----:B------:R-:W-:-:S03]  /*0330*/  SGXT.U32 R4, R6, 0x6 ;  /* 0x000000060604781a */ /* 0x000fc60000000000 */
[----:B------:R-:W-:Y:S01]  /*0340*/  IMAD.SHL.U32 R3, R3, 0x40, RZ ;  /* 0x0000004003037824 */ /* 0x000fe200078e00ff */
[----:B------:R-:W-:-:S04]  /*0350*/  LOP3.LUT R0, R44, R4, RZ, 0xfc, !PT ;  /* 0x000000042c007212 */ /* 0x000fc800078efcff */
[----:B------:R-:W-:Y:S01]  /*0360*/  LOP3.LUT R5, R3, R4, RZ, 0xfc, !PT ;  /* 0x0000000403057212 */ /* 0x000fe200078efcff */
[----:B------:R-:W-:-:S04]  /*0370*/  IMAD.HI R6, R0, 0x7f807f81, RZ ;  /* 0x7f807f8100067827 */ /* 0x000fc800078e02ff */
[----:B------:R-:W-:Y:S01]  /*0380*/  IMAD.HI R8, R5, 0x2aaaaaab, RZ ;  /* 0x2aaaaaab05087827 */ /* 0x000fe200078e02ff */
[----:B------:R-:W-:-:S04]  /*0390*/  SHF.R.U32.HI R7, RZ, 0x1f, R6 ;  /* 0x0000001fff077819 */ /* 0x000fc80000011606 */
[----:B------:R-:W-:Y:S02]  /*03a0*/  SHF.R.U32.HI R9, RZ, 0x1f, R8 ;  /* 0x0000001fff097819 */ /* 0x000fe40000011608 */
[----:B------:R-:W-:Y:S02]  /*03b0*/  LEA.HI.SX32 R7, R6, R7, 0x15 ;  /* 0x0000000706077211 */ /* 0x000fe400078faaff */
[----:B------:R-:W-:-:S03]  /*03c0*/  LEA.HI R8, R8, R9, RZ, 0x15 ;  /* 0x0000000908087211 */ /* 0x000fc600078fa8ff */
[----:B------:R-:W-:Y:S02]  /*03d0*/  IMAD R7, R7, -0x1010, R0 ;  /* 0xffffeff007077824 */ /* 0x000fe400078e0200 */
[----:B------:R-:W-:Y:S02]  /*03e0*/  IMAD R8, R8, -0x3000, R5 ;  /* 0xffffd00008087824 */ /* 0x000fe400078e0205 */
[----:B------:R-:W-:Y:S02]  /*03f0*/  IMAD R7, R7, 0xc00, RZ ;  /* 0x00000c0007077824 */ /* 0x000fe400078e02ff */
[----:B------:R-:W-:Y:S02]  /*0400*/  IMAD.SHL.U32 R0, R2, 0x10, RZ ;  /* 0x0000001002007824 */ /* 0x000fe400078e00ff */
[----:B------:R-:W-:Y:S02]  /*0410*/  IMAD R51, R8, 0xc00, RZ ;  /* 0x00000c0008337824 */ /* 0x000fe400078e02ff */
[----:B------:R-:W-:Y:S01]  /*0420*/  IMAD.SHL.U32 R5, R2, 0x2, RZ ;  /* 0x0000000202057824 */ /* 0x000fe200078e00ff */
[----:B------:R-:W-:-:S02]  /*0430*/  LOP3.LUT R6, R7, 0x30, R0, 0xf8, !PT ;  /* 0x0000003007067812 */ /* 0x000fc400078ef800 */
[----:B------:R-:W-:Y:S02]  /*0440*/  LOP3.LUT R8, R51, 0x30, R0, 0xf8, !PT ;  /* 0x0000003033087812 */ /* 0x000fe400078ef800 */
[----:B------:R-:W-:Y:S02]  /*0450*/  LOP3.LUT R9, R0, 0x30, R5, 0x48, !PT ;  /* 0x0000003000097812 */ /* 0x000fe400078e4805 */
[----:B------:R-:W-:Y:S02]  /*0460*/  IADD3 R42, P0, R6, c[0x0][0x160], RZ ;  /* 0x00005800062a7a10 */ /* 0x000fe40007f1e0ff */
[----:B------:R-:W-:Y:S01]  /*0470*/  IADD3 R40, P1, R8, c[0x0][0x168], RZ ;  /* 0x00005a0008287a10 */ /* 0x000fe20007f3e0ff */
[----:B------:R-:W-:Y:S01]  /*0480*/  IMAD R4, R4, 0x40, R9 ;  /* 0x0000004004047824 */ /* 0x000fe200078e0209 */
[----:B------:R-:W-:Y:S01]  /*0490*/  LEA.HI.X.SX32 R43, R6, c[0x0][0x164], 0x1, P0 ;  /* 0x00005900062b7a11 */ /* 0x000fe200000f0eff */
[----:B------:R-:W-:Y:S01]  /*04a0*/  IMAD.MOV.U32 R52, RZ, RZ, R42 ;  /* 0x000000ffff347224 */ /* 0x000fe200078e002a */
[----:B------:R-:W-:Y:S01]  /*04b0*/  LEA.HI.X.SX32 R41, R8, c[0x0][0x16c], 0x1, P1 ;  /* 0x00005b0008297a11 */ /* 0x000fe200008f0eff */
[----:B------:R-:W-:Y:S01]  /*04c0*/  IMAD.MOV.U32 R50, RZ, RZ, R40 ;  /* 0x000000ffff327224 */ /* 0x000fe200078e0028 */
[----:B------:R-:W-:Y:S01]  /*04d0*/  LEA.HI.X.SX32 R53, R7, c[0x0][0x164], 0x1, P0 ;  /* 0x0000590007357a11 */ /* 0x000fe200000f0eff */
[----:B------:R1:W-:Y:S01]  /*04e0*/  LDGSTS.E.BYPASS.128 [R4], [R42.64] ;  /* 0x000000002a047fae */ /* 0x0003e2000b901c44 */
[----:B------:R-:W-:Y:S01]  /*04f0*/  LEA.HI.X.SX32 R51, R51, c[0x0][0x16c], 0x1, P1 ;  /* 0x00005b0033337a11 */ /* 0x000fe200008f0eff */
[C---:B------:R-:W-:Y:S01]  /*0500*/  IMAD.SHL.U32 R8, R2.reuse, 0x8, RZ ;  /* 0x0000000802087824 */ /* 0x040fe200078e00ff */
[----:B------:R-:W-:Y:S01]  /*0510*/  LOP3.LUT R6, R2, 0x80, RZ, 0xc0, !PT ;  /* 0x0000008002067812 */ /* 0x000fe200078ec0ff */
[----:B------:R-:W0:Y:S01]  /*0520*/  LDGDEPBAR ;  /* 0x00000000000079af */ /* 0x000e220000000000 */
[----:B------:R-:W-:-:S02]  /*0530*/  SHF.R.U32.HI R7, RZ, 0x2, R2 ;  /* 0x00000002ff077819 */ /* 0x000fc40000011602 */
[----:B------:R-:W-:Y:S01]  /*0540*/  LOP3.LUT R9, R8, 0x30, RZ, 0xc0, !PT ;  /* 0x0000003008097812 */ /* 0x000fe200078ec0ff */
[----:B------:R1:W-:Y:S01]  /*0550*/  LDGSTS.E.BYPASS.128 [R4+0x2000], [R40.64] ;  /* 0x0200000028047fae */ /* 0x0003e2000b901c44 */
[----:B------:R-:W-:Y:S02]  /*0560*/  LEA.HI R11, R6, R11, RZ, 0x1d ;  /* 0x0000000b060b7211 */ /* 0x000fe400078fe8ff */
[--C-:B------:R-:W-:Y:S01]  /*0570*/  LOP3.LUT R10, R10, 0x8, R7.reuse, 0xf8, !PT ;  /* 0x000000080a0a7812 */ /* 0x100fe200078ef807 */
[----:B------:R-:W0:Y:S01]  /*0580*/  LDGDEPBAR ;  /* 0x00000000000079af */ /* 0x000e220000000000 */
[----:B------:R-:W-:Y:S01]  /*0590*/  LOP3.LUT R47, R9, 0x10, R2, 0x78, !PT ;  /* 0x00000010092f7812 */ /* 0x000fe200078e7802 */
[----:B------:R-:W-:Y:S01]  /*05a0*/  IMAD.SHL.U32 R46, R11, 0x40, RZ ;  /* 0x000000400b2e7824 */ /* 0x000fe200078e00ff */
[----:B------:R-:W-:Y:S01]  /*05b0*/  LOP3.LUT R48, R5, 0x30, R8, 0x48, !PT ;  /* 0x0000003005307812 */ /* 0x000fe200078e4808 */
[----:B------:R-:W-:Y:S01]  /*05c0*/  BAR.SYNC.DEFER_BLOCKING 0x0 ;  /* 0x0000000000007b1d */ /* 0x000fe20000010000 */
[----:B------:R-:W-:-:S02]  /*05d0*/  LOP3.LUT R9, R10, 0x10, R7, 0xf8, !PT ;  /* 0x000000100a097812 */ /* 0x000fc400078ef807 */
[CC--:B------:R-:W-:Y:S02]  /*05e0*/  LOP3.LUT R49, R46.reuse, R47.reuse, RZ, 0xfc, !PT ;  /* 0x0000002f2e317212 */ /* 0x0c0fe400078efcff */
[----:B------:R-:W-:Y:S01]  /*05f0*/  IADD3 R12, R46, 0x800, RZ ;  /* 0x000008002e0c7810 */ /* 0x000fe20007ffe0ff */
[----:B------:R-:W-:Y:S01]  /*0600*/  IMAD R48, R9, 0x40, R48 ;  /* 0x0000004009307824 */ /* 0x000fe200078e0230 */
[C---:B------:R-:W-:Y:S02]  /*0610*/  LOP3.LUT R9, R8.reuse, 0x20, RZ, 0xc0, !PT ;  /* 0x0000002008097812 */ /* 0x040fe400078ec0ff */
[----:B------:R-:W-:Y:S02]  /*0620*/  LOP3.LUT R8, R8, 0x10, RZ, 0xc0, !PT ;  /* 0x0000001008087812 */ /* 0x000fe400078ec0ff */
[----:B------:R-:W-:Y:S02]  /*0630*/  LOP3.LUT R9, R9, 0x10, R2, 0xf8, !PT ;  /* 0x0000001009097812 */ /* 0x000fe400078ef802 */
[----:B------:R-:W-:-:S02]  /*0640*/  LOP3.LUT R47, R12, R47, RZ, 0xfc, !PT ;  /* 0x0000002f0c2f7212 */ /* 0x000fc400078efcff */
[----:B------:R-:W-:Y:S02]  /*0650*/  LOP3.LUT R45, R9, 0x20, R8, 0x1e, !PT ;  /* 0x00000020092d7812 */ /* 0x000fe400078e1e08 */
[----:B------:R-:W-:Y:S02]  /*0660*/  LOP3.LUT R0, R0, 0xc0, RZ, 0xc0, !PT ;  /* 0x000000c000007812 */ /* 0x000fe400078ec0ff */
[C---:B------:R-:W-:Y:S02]  /*0670*/  LOP3.LUT R46, R45.reuse, R46, RZ, 0xfc, !PT ;  /* 0x0000002e2d2e7212 */ /* 0x040fe400078efcff */
[----:B------:R-:W-:Y:S02]  /*0680*/  LOP3.LUT R45, R45, R12, RZ, 0xfc, !PT ;  /* 0x0000000c2d2d7212 */ /* 0x000fe400078efcff */
[----:B------:R-:W-:Y:S01]  /*0690*/  LOP3.LUT R0, R0, 0x6, R5, 0xf8, !PT ;  /* 0x0000000600007812 */ /* 0x000fe200078ef805 */
[----:B------:R-:W-:Y:S01]  /*06a0*/  @!PT LDS RZ, [RZ] ;  /* 0x00000000fffff984 */ /* 0x000fe20000000800 */
[----:B------:R-:W-:Y:S01]  /*06b0*/  @!PT LDS RZ, [RZ] ;  /* 0x00000000fffff984 */ /* 0x000fe20000000800 */
[----:B------:R-:W-:Y:S01]  /*06c0*/  @!PT LDS RZ, [RZ] ;  /* 0x00000000fffff984 */ /* 0x000fe20000000800 */
[----:B------:R2:W-:Y:S01]  /*06d0*/  LDGSTS.E.BYPASS.128 [R4+0x1000], [R52.64+0x40] ;  /* 0x0100004034047fae */ /* 0x0005e2000b901c44 */
[----:B------:R-:W-:-:S03]  /*06e0*/  LOP3.LUT R5, R2, 0x10, RZ, 0xc0, !PT ;  /* 0x0000001002057812 */ /* 0x000fc600078ec0ff */
[----:B------:R-:W0:Y:S02]  /*06f0*/  LDGDEPBAR ;  /* 0x00000000000079af */ /* 0x000e240000000000 */
[----:B------:R-:W-:Y:S02]  /*0700*/  IMAD R5, R5, 0x10, R0 ;  /* 0x0000001005057824 */ /* 0x000fe400078e0200 */
[----:B------:R3:W-:Y:S01]  /*0710*/  LDGSTS.E.BYPASS.128 [R4+0x3000], [R50.64+0x40] ;  /* 0x0300004032047fae */ /* 0x0007e2000b901c44 */
[----:B------:R-:W-:Y:S02]  /*0720*/  IMAD.SHL.U32 R0, R2, 0x4, RZ ;  /* 0x0000000402007824 */ /* 0x000fe400078e00ff */
[----:B------:R-:W-:Y:S01]  /*0730*/  IMAD R6, R6, 0x8, R5 ;  /* 0x0000000806067824 */ /* 0x000fe200078e0205 */
[----:B------:R-:W0:Y:S04]  /*0740*/  LDGDEPBAR ;  /* 0x00000000000079af */ /* 0x000e280000000000 */
[----:B------:R-:W-:-:S02]  /*0750*/  IADD3 R5, R6, 0x200, RZ ;  /* 0x0000020006057810 */ /* 0x000fc40007ffe0ff */
[----:B------:R-:W-:Y:S02]  /*0760*/  LOP3.LUT R7, R6, 0x18, R7, 0xf8, !PT ;  /* 0x0000001806077812 */ /* 0x000fe400078ef807 */
[----:B------:R-:W-:Y:S02]  /*0770*/  SHF.R.U32.HI R6, RZ, 0x2, R6 ;  /* 0x00000002ff067819 */ /* 0x000fe40000011606 */
[----:B------:R-:W-:Y:S02]  /*0780*/  SHF.R.U32.HI R5, RZ, 0x2, R5 ;  /* 0x00000002ff057819 */ /* 0x000fe40000011605 */
[----:B------:R-:W-:Y:S01]  /*0790*/  LOP3.LUT R6, R6, 0x1fc, RZ, 0xc0, !PT ;  /* 0x000001fc06067812 */ /* 0x000fe200078ec0ff */
[----:B------:R-:W-:-:S04]  /*07a0*/  DEPBAR.LE SB0, 0x2 ;  /* 0x000080800000791a */ /* 0x000fc80000000000 */
[----:B------:R-:W-:Y:S06]  /*07b0*/  BAR.SYNC.DEFER_BLOCKING 0x0 ;  /* 0x0000000000007b1d */ /* 0x000fec0000010000 */
[----:B------:R-:W-:Y:S04]  /*07c0*/  LDSM.16.M88.4 R28, [R49] ;  /* 0x00000000311c783b */ /* 0x000fe80000000200 */
[----:B------:R-:W4:Y:S04]  /*07d0*/  LDSM.16.M88.4 R24, [R48+0x2000] ;  /* 0x002000003018783b */ /* 0x000f280000000200 */
[----:B------:R-:W1:Y:S04]  /*07e0*/  LDSM.16.M88.4 R16, [R48+0x2800] ;  /* 0x002800003010783b */ /* 0x000e680000000200 */
[----:B------:R-:W1:Y:S04]  /*07f0*/  LDSM.16.M88.4 R8, [R46] ;  /* 0x000000002e08783b */ /* 0x000e680000000200 */
[----:B------:R-:W2:Y:S04]  /*0800*/  LDSM.16.M88.4 R20, [R47] ;  /* 0x000000002f14783b */ /* 0x000ea80000000200 */
[----:B------:R-:W2:Y:S04]  /*0810*/  LDSM.16.M88.4 R12, [R45] ;  /* 0x000000002d0c783b */ /* 0x000ea80000000200 */
[----:B------:R-:W-:Y:S01]  /*0820*/  BAR.SYNC.DEFER_BLOCKING 0x0 ;  /* 0x0000000000007b1d */ /* 0x000fe20000010000 */
[C---:B----4-:R-:W-:Y:S05]  /*0830*/  IMMA.16832.S8.S8.SAT R36, R28.reuse.ROW, R24.COL, RZ ;  /* 0x000000181c247237 */ /* 0x050fea0000445cff */
[----:B------:R-:W-:Y:S01]  /*0840*/  @!PT LDS RZ, [RZ] ;  /* 0x00000000fffff984 */ /* 0x000fe20000000800 */
[----:B------:R-:W-:Y:S01]  /*0850*/  @!PT LDS RZ, [RZ] ;  /* 0x00000000fffff984 */ /* 0x000fe20000000800 */
[----:B------:R-:W-:Y:S01]  /*0860*/  @!PT LDS RZ, [RZ] ;  /* 0x00000000fffff984 */ /* 0x000fe20000000800 */
[----:B------:R4:W-:Y:S03]  /*0870*/  LDGSTS.E.BYPASS.128 [R4], [R52.64+0x80] ;  /* 0x0000008034047fae */ /* 0x0009e6000b901c44 */
[----:B-1----:R-:W-:Y:S01]  /*0880*/  IMMA.16832.S8.S8.SAT R28, R28.ROW, R16.COL, RZ ;  /* 0x000000101c1c7237 */ /* 0x002fe20000445cff */
[----:B------:R-:W0:Y:S04]  /*0890*/  LDGDEPBAR ;  /* 0x00000000000079af */ /* 0x000e280000000000 */
[----:B------:R3:W-:Y:S04]  /*08a0*/  LDGSTS.E.BYPASS.128 [R4+0x2000], [R50.64+0x80] ;  /* 0x0200008032047fae */ /* 0x0007e8000b901c44 */
[----:B------:R-:W0:Y:S07]  /*08b0*/  LDGDEPBAR ;  /* 0x00000000000079af */ /* 0x000e2e0000000000 */
[C---:B------:R-:W-:Y:S08]  /*08c0*/  IMMA.16832.S8.S8.SAT R36, R8.reuse.ROW, R26.COL, R36 ;  /* 0x0000001a08247237 */ /* 0x040ff00000445c24 */
[----:B------:R-:W-:Y:S08]  /*08d0*/  IMMA.16832.S8.S8.SAT R8, R8.ROW, R18.COL, R28 ;  /* 0x0000001208087237 */ /* 0x000ff00000445c1c */
[----:B--2---:R-:W-:Y:S01]  /*08e0*/  IMMA.16832.S8.S8.SAT R28, R20.ROW, R24.COL, RZ ;  /* 0x00000018141c7237 */ /* 0x004fe20000445cff */
[----:B------:R-:W-:-:S04]  /*08f0*/  DEPBAR.LE SB0, 0x2 ;  /* 0x000080800000791a */ /* 0x000fc80000000000 */
[----:B------:R-:W-:Y:S03]  /*0900*/  BAR.SYNC.DEFER_BLOCKING 0x0 ;  /* 0x0000000000007b1d */ /* 0x000fe60000010000 */
[----:B------:R-:W-:-:S15]  /*0910*/  IMMA.16832.S8.S8.SAT R20, R20.ROW, R16.COL, RZ ;  /* 0x0000001014147237 */ /* 0x000fde0000445cff */
[----:B------:R-:W-:-:S01]  /*0920*/  NOP ;  /* 0x0000000000007918 */ /* 0x000fc20000000000 */
[C---:B------:R-:W-:Y:S01]  /*0930*/  IMMA.16832.S8.S8.SAT R24, R12.reuse.ROW, R26.COL, R28 ;  /* 0x0000001a0c187237 */ /* 0x040fe20000445c1c */
[----:B------:R-:W-:Y:S07]  /*0940*/  LDSM.16.M88.4 R28, [R48+0x3000] ;  /* 0x00300000301c783b */ /* 0x000fee0000000200 */
[----:B------:R-:W-:Y:S01]  /*0950*/  IMMA.16832.S8.S8.SAT R12, R12.ROW, R18.COL, R20 ;  /* 0x000000120c0c7237 */ /* 0x000fe20000445c14 */
[----:B------:R-:W1:Y:S04]  /*0960*/  LDSM.16.M88.4 R20, [R49+0x1000] ;  /* 0x001000003114783b */ /* 0x000e680000000200 */
[----:B------:R-:W2:Y:S04]  /*0970*/  LDSM.16.M88.4 R16, [R48+0x3800] ;  /* 0x003800003010783b */ /* 0x000ea80000000200 */
[----:B------:R-:W2:Y:S01]  /*0980*/  LDSM.16.M88.4 R32, [R46+0x1000] ;  /* 0x001000002e20783b */ /* 0x000ea20000000200 */
[C---:B-1----:R-:W-:Y:S08]  /*0990*/  IMMA.16832.S8.S8.SAT R36, R20.reuse.ROW, R28.COL, R36 ;  /* 0x0000001c14247237 */ /* 0x042ff00000445c24 */
[----:B--2---:R-:W-:Y:S01]  /*09a0*/  IMMA.16832.S8.S8.SAT R8, R20.ROW, R16.COL, R8 ;  /* 0x0000001014087237 */ /* 0x004fe20000445c08 */
[----:B------:R-:W1:-:S15]  /*09b0*/  LDSM.16.M88.4 R20, [R47+0x1000] ;  /* 0x001000002f14783b */ /* 0x000e5e0000000200 */
[C---:B------:R-:W-:Y:S08]  /*09c0*/  IMMA.16832.S8.S8.SAT R36, R32.reuse.ROW, R30.COL, R36 ;  /* 0x0000001e20247237 */ /* 0x040ff00000445c24 */
[----:B------:R-:W-:Y:S08]  /*09d0*/  IMMA.16832.S8.S8.SAT R8, R32.ROW, R18.COL, R8 ;  /* 0x0000001220087237 */ /* 0x000ff00000445c08 */
[C---:B-1----:R-:W-:Y:S08]  /*09e0*/  IMMA.16832.S8.S8.SAT R24, R20.reuse.ROW, R28.COL, R24 ;  /* 0x0000001c14187237 */ /* 0x042ff00000445c18 */
[----:B------:R-:W-:Y:S01]  /*09f0*/  IMMA.16832.S8.S8.SAT R12, R20.ROW, R16.COL, R12 ;  /* 0x00000010140c7237 */ /* 0x000fe20000445c0c */
[----:B------:R-:W1:Y:S04]  /*0a00*/  LDSM.16.M88.4 R20, [R45+0x1000] ;  /* 0x001000002d14783b */ /* 0x000e680000000200 */
[----:B------:R-:W-:Y:S06]  /*0a10*/  BAR.SYNC.DEFER_BLOCKING 0x0 ;  /* 0x0000000000007b1d */ /* 0x000fec0000010000 */
[----:B------:R-:W-:Y:S01]  /*0a20*/  @!PT LDS RZ, [RZ] ;  /* 0x00000000fffff984 */ /* 0x000fe20000000800 */
[----:B------:R-:W-:Y:S01]  /*0a30*/  @!PT LDS RZ, [RZ] ;  /* 0x00000000fffff984 */ /* 0x000fe20000000800 */
[----:B------:R-:W-:Y:S01]  /*0a40*/  @!PT LDS RZ, [RZ] ;  /* 0x00000000fffff984 */ /* 0x000fe20000000800 */
[----:B------:R4:W-:Y:S04]  /*0a50*/  LDGSTS.E.BYPASS.128 [R4+0x1000], [R52.64+0xc0] ;  /* 0x010000c034047fae */ /* 0x0009e8000b901c44 */
[----:B------:R-:W0:Y:S04]  /*0a60*/  LDGDEPBAR ;  /* 0x00000000000079af */ /* 0x000e280000000000 */
[----:B------:R3:W-:Y:S04]  /*0a70*/  LDGSTS.E.BYPASS.128 [R4+0x3000], [R50.64+0xc0] ;  /* 0x030000c032047fae */ /* 0x0007e8000b901c44 */
[----:B------:R-:W0:Y:S01]  /*0a80*/  LDGDEPBAR ;  /* 0x00000000000079af */ /* 0x000e220000000000 */
[C---:B-1----:R-:W-:Y:S08]  /*0a90*/  IMMA.16832.S8.S8.SAT R28, R20.reuse.ROW, R30.COL, R24 ;  /* 0x0000001e141c7237 */ /* 0x042ff00000445c18 */
[----:B------:R-:W-:Y:S01]  /*0aa0*/  IMMA.16832.S8.S8.SAT R16, R20.ROW, R18.COL, R12 ;  /* 0x0000001214107237 */ /* 0x000fe20000445c0c */
[----:B------:R-:W-:-:S04]  /*0ab0*/  DEPBAR.LE SB0, 0x2 ;  /* 0x000080800000791a */ /* 0x000fc80000000000 */
[----:B------:R-:W-:Y:S06]  /*0ac0*/  BAR.SYNC.DEFER_BLOCKING 0x0 ;  /* 0x0000000000007b1d */ /* 0x000fec0000010000 */
[----:B------:R-:W-:Y:S04]  /*0ad0*/  LDSM.16.M88.4 R20, [R49] ;  /* 0x000000003114783b */ /* 0x000fe80000000200 */
[----:B------:R-:W1:Y:S04]  /*0ae0*/  LDSM.16.M88.4 R24, [R48+0x2000] ;  /* 0x002000003018783b */ /* 0x000e680000000200 */
[----:B------:R-:W2:Y:S04]  /*0af0*/  LDSM.16.M88.4 R12, [R48+0x2800] ;  /* 0x00280000300c783b */ /* 0x000ea80000000200 */
[----:B------:R-:W2:Y:S01]  /*0b00*/  LDSM.16.M88.4 R32, [R46] ;  /* 0x000000002e20783b */ /* 0x000ea20000000200 */
[C---:B-1----:R-:W-:Y:S08]  /*0b10*/  IMMA.16832.S8.S8.SAT R36, R20.reuse.ROW, R24.COL, R36 ;  /* 0x0000001814247237 */ /* 0x042ff00000445c24 */
[----:B--2---:R-:W-:Y:S01]  /*0b20*/  IMMA.16832.S8.S8.SAT R8, R20.ROW, R12.COL, R8 ;  /* 0x0000000c14087237 */ /* 0x004fe20000445c08 */
[----:B------:R-:W1:-:S15]  /*0b30*/  LDSM.16.M88.4 R20, [R47] ;  /* 0x000000002f14783b */ /* 0x000e5e0000000200 */
[C---:B------:R-:W-:Y:S08]  /*0b40*/  IMMA.16832.S8.S8.SAT R36, R32.reuse.ROW, R26.COL, R36 ;  /* 0x0000001a20247237 */ /* 0x040ff00000445c24 */
[----:B------:R-:W-:Y:S08]  /*0b50*/  IMMA.16832.S8.S8.SAT R8, R32.ROW, R14.COL, R8 ;  /* 0x0000000e20087237 */ /* 0x000ff00000445c08 */
[C---:B-1----:R-:W-:Y:S08]  /*0b60*/  IMMA.16832.S8.S8.SAT R28, R20.reuse.ROW, R24.COL, R28 ;  /* 0x00000018141c7237 */ /* 0x042ff00000445c1c */
[----:B------:R-:W-:Y:S01]  /*0b70*/  IMMA.16832.S8.S8.SAT R16, R20.ROW, R12.COL, R16 ;  /* 0x0000000c14107237 */ /* 0x000fe20000445c10 */
[----:B------:R-:W1:Y:S04]  /*0b80*/  LDSM.16.M88.4 R20, [R45] ;  /* 0x000000002d14783b */ /* 0x000e680000000200 */
[----:B------:R-:W-:Y:S06]  /*0b90*/  BAR.SYNC.DEFER_BLOCKING 0x0 ;  /* 0x0000000000007b1d */ /* 0x000fec0000010000 */
[----:B------:R-:W-:Y:S01]  /*0ba0*/  @!PT LDS RZ, [RZ] ;  /* 0x00000000fffff984 */ /* 0x000fe20000000800 */
[----:B------:R-:W-:Y:S01]  /*0bb0*/  @!PT LDS RZ, [RZ] ;  /* 0x00000000fffff984 */ /* 0x000fe20000000800 */
[----:B------:R-:W-:Y:S01]  /*0bc0*/  @!PT LDS RZ, [RZ] ;  /* 0x00000000fffff984 */ /* 0x000fe20000000800 */
[----:B------:R4:W-:Y:S04]  /*0bd0*/  LDGSTS.E.BYPASS.128 [R4], [R52.64+0x100] ;  /* 0x0000010034047fae */ /* 0x0009e8000b901c44 */
[----:B------:R-:W0:Y:S04]  /*0be0*/  LDGDEPBAR ;  /* 0x00000000000079af */ /* 0x000e280000000000 */
[----:B------:R3:W-:Y:S04]  /*0bf0*/  LDGSTS.E.BYPASS.128 [R4+0x2000], [R50.64+0x100] ;  /* 0x0200010032047fae */ /* 0x0007e8000b901c44 */
[----:B------:R-:W0:Y:S01]  /*0c00*/  LDGDEPBAR ;  /* 0x00000000000079af */ /* 0x000e220000000000 */
[C---:B-1----:R-:W-:Y:S08]  /*0c10*/  IMMA.16832.S8.S8.SAT R24, R20.reuse.ROW, R26.COL, R28 ;  /* 0x0000001a14187237 */ /* 0x042ff00000445c1c */
[----:B------:R-:W-:Y:S01]  /*0c20*/  IMMA.16832.S8.S8.SAT R12, R20.ROW, R14.COL, R16 ;  /* 0x0000000e140c7237 */ /* 0x000fe20000445c10 */
[----:B------:R-:W-:-:S04]  /*0c30*/  DEPBAR.LE SB0, 0x2 ;  /* 0x000080800000791a */ /* 0x000fc80000000000 */
[----:B------:R-:W-:Y:S06]  /*0c40*/  BAR.SYNC.DEFER_BLOCKING 0x0 ;  /* 0x0000000000007b1d */ /* 0x000fec0000010000 */
[----:B------:R-:W-:Y:S04]  /*0c50*/  LDSM.16.M88.4 R20, [R49+0x1000] ;  /* 0x001000003114783b */ /* 0x000fe80000000200 */
        /* <DEDUP_REMOVED lines=643> */
[----:B-1----:R-:W-:Y:S01]  /*3490*/  IMMA.16832.S8.S8.SAT R28, R20.ROW, R30.COL, R24 ;  /* 0x0000001e141c7237 */ /* 0x002fe20000445c18 */
[----:B----4-:R-:W-:-:S05]  /*34a0*/  IADD3 R52, P0, R42, 0x1000, RZ ;  /* 0x000010002a347810 */ /* 0x010fca0007f1e0ff */
[----:B------:R-:W-:Y:S01]  /*34b0*/  IMAD.X R53, RZ, RZ, R53, P0 ;  /* 0x000000ffff357224 */ /* 0x000fe200000e0635 */
[----:B---3--:R-:W-:Y:S01]  /*34c0*/  IADD3 R50, P1, R40, 0x1000, RZ ;  /* 0x0000100028327810 */ /* 0x008fe20007f3e0ff */
[----:B------:R-:W-:Y:S04]  /*34d0*/  IMMA.16832.S8.S8.SAT R16, R20.ROW, R18.COL, R12 ;  /* 0x0000001214107237 */ /* 0x000fe80000445c0c */
[----:B------:R-:W-:Y:S01]  /*34e0*/  IMAD.X R51, RZ, RZ, R51, P1 ;  /* 0x000000ffff337224 */ /* 0x000fe200008e0633 */
[----:B------:R-:W-:-:S04]  /*34f0*/  DEPBAR.LE SB0, 0x2 ;  /* 0x000080800000791a */ /* 0x000fc80000000000 */
[----:B------:R-:W-:Y:S06]  /*3500*/  BAR.SYNC.DEFER_BLOCKING 0x0 ;  /* 0x0000000000007b1d */ /* 0x000fec0000010000 */
[----:B------:R-:W-:Y:S04]  /*3510*/  LDSM.16.M88.4 R32, [R49] ;  /* 0x000000003120783b */ /* 0x000fe80000000200 */
[----:B------:R-:W1:Y:S04]  /*3520*/  LDSM.16.M88.4 R24, [R48+0x2000] ;  /* 0x002000003018783b */ /* 0x000e680000000200 */
[----:B------:R-:W2:Y:S04]  /*3530*/  LDSM.16.M88.4 R12, [R48+0x2800] ;  /* 0x00280000300c783b */ /* 0x000ea80000000200 */
[----:B------:R-:W3:Y:S01]  /*3540*/  LDSM.16.M88.4 R20, [R47] ;  /* 0x000000002f14783b */ /* 0x000ee20000000200 */
[C---:B-1----:R-:W-:Y:S08]  /*3550*/  IMMA.16832.S8.S8.SAT R36, R32.reuse.ROW, R24.COL, R36 ;  /* 0x0000001820247237 */ /* 0x042ff00000445c24 */
[----:B--2---:R-:W-:Y:S01]  /*3560*/  IMMA.16832.S8.S8.SAT R8, R32.ROW, R12.COL, R8 ;  /* 0x0000000c20087237 */ /* 0x004fe20000445c08 */
[----:B------:R-:W1:Y:S07]  /*3570*/  LDSM.16.M88.4 R32, [R46] ;  /* 0x000000002e20783b */ /* 0x000e6e0000000200 */
[C---:B---3--:R-:W-:Y:S08]  /*3580*/  IMMA.16832.S8.S8.SAT R28, R20.reuse.ROW, R24.COL, R28 ;  /* 0x00000018141c7237 */ /* 0x048ff00000445c1c */
[----:B------:R-:W-:Y:S01]  /*3590*/  IMMA.16832.S8.S8.SAT R16, R20.ROW, R12.COL, R16 ;  /* 0x0000000c14107237 */ /* 0x000fe20000445c10 */
[----:B------:R-:W2:Y:S04]  /*35a0*/  LDSM.16.M88.4 R20, [R45] ;  /* 0x000000002d14783b */ /* 0x000ea80000000200 */
[----:B------:R-:W-:Y:S03]  /*35b0*/  BAR.SYNC.DEFER_BLOCKING 0x0 ;  /* 0x0000000000007b1d */ /* 0x000fe60000010000 */
[C---:B-1----:R-:W-:Y:S03]  /*35c0*/  IMMA.16832.S8.S8.SAT R36, R32.reuse.ROW, R26.COL, R36 ;  /* 0x0000001a20247237 */ /* 0x042fe60000445c24 */
[----:B------:R-:W-:Y:S01]  /*35d0*/  @!PT LDS RZ, [RZ] ;  /* 0x00000000fffff984 */ /* 0x000fe20000000800 */
[----:B------:R-:W-:Y:S01]  /*35e0*/  @!PT LDS RZ, [RZ] ;  /* 0x00000000fffff984 */ /* 0x000fe20000000800 */
[----:B------:R-:W-:Y:S01]  /*35f0*/  @!PT LDS RZ, [RZ] ;  /* 0x00000000fffff984 */ /* 0x000fe20000000800 */
[----:B------:R1:W-:Y:S04]  /*3600*/  LDGSTS.E.BYPASS.128 [R4], [R52.64+-0x800] ;  /* 0x0000080034047fae */ /* 0x0003e8000b901c44 */
[----:B------:R-:W0:Y:S01]  /*3610*/  LDGDEPBAR ;  /* 0x00000000000079af */ /* 0x000e220000000000 */
[----:B------:R-:W-:Y:S03]  /*3620*/  IMMA.16832.S8.S8.SAT R8, R32.ROW, R14.COL, R8 ;  /* 0x0000000e20087237 */ /* 0x000fe60000445c08 */
[----:B------:R1:W-:Y:S04]  /*3630*/  LDGSTS.E.BYPASS.128 [R4+0x2000], [R50.64+-0x800] ;  /* 0x0200080032047fae */ /* 0x0003e8000b901c44 */
[----:B------:R-:W0:Y:S01]  /*3640*/  LDGDEPBAR ;  /* 0x00000000000079af */ /* 0x000e220000000000 */
[C---:B--2---:R-:W-:Y:S08]  /*3650*/  IMMA.16832.S8.S8.SAT R24, R20.reuse.ROW, R26.COL, R28 ;  /* 0x0000001a14187237 */ /* 0x044ff00000445c1c */
[----:B------:R-:W-:Y:S01]  /*3660*/  IMMA.16832.S8.S8.SAT R12, R20.ROW, R14.COL, R16 ;  /* 0x0000000e140c7237 */ /* 0x000fe20000445c10 */
[----:B------:R-:W-:-:S04]  /*3670*/  DEPBAR.LE SB0, 0x2 ;  /* 0x000080800000791a */ /* 0x000fc80000000000 */
[----:B------:R-:W-:Y:S06]  /*3680*/  BAR.SYNC.DEFER_BLOCKING 0x0 ;  /* 0x0000000000007b1d */ /* 0x000fec0000010000 */
[----:B------:R-:W-:Y:S04]  /*3690*/  LDSM.16.M88.4 R32, [R49+0x1000] ;  /* 0x001000003120783b */ /* 0x000fe80000000200 */
[----:B------:R-:W2:Y:S04]  /*36a0*/  LDSM.16.M88.4 R28, [R48+0x3000] ;  /* 0x00300000301c783b */ /* 0x000ea80000000200 */
[----:B------:R-:W3:Y:S04]  /*36b0*/  LDSM.16.M88.4 R16, [R48+0x3800] ;  /* 0x003800003010783b */ /* 0x000ee80000000200 */
[----:B------:R-:W4:Y:S01]  /*36c0*/  LDSM.16.M88.4 R20, [R47+0x1000] ;  /* 0x001000002f14783b */ /* 0x000f220000000200 */
[C---:B--2---:R-:W-:Y:S08]  /*36d0*/  IMMA.16832.S8.S8.SAT R36, R32.reuse.ROW, R28.COL, R36 ;  /* 0x0000001c20247237 */ /* 0x044ff00000445c24 */
[----:B---3--:R-:W-:Y:S01]  /*36e0*/  IMMA.16832.S8.S8.SAT R8, R32.ROW, R16.COL, R8 ;  /* 0x0000001020087237 */ /* 0x008fe20000445c08 */
[----:B------:R-:W2:Y:S07]  /*36f0*/  LDSM.16.M88.4 R32, [R46+0x1000] ;  /* 0x001000002e20783b */ /* 0x000eae0000000200 */
[C---:B----4-:R-:W-:Y:S08]  /*3700*/  IMMA.16832.S8.S8.SAT R24, R20.reuse.ROW, R28.COL, R24 ;  /* 0x0000001c14187237 */ /* 0x050ff00000445c18 */
[----:B------:R-:W-:Y:S01]  /*3710*/  IMMA.16832.S8.S8.SAT R12, R20.ROW, R16.COL, R12 ;  /* 0x00000010140c7237 */ /* 0x000fe20000445c0c */
[----:B------:R-:W3:Y:S04]  /*3720*/  LDSM.16.M88.4 R20, [R45+0x1000] ;  /* 0x001000002d14783b */ /* 0x000ee80000000200 */
[----:B------:R-:W-:Y:S03]  /*3730*/  BAR.SYNC.DEFER_BLOCKING 0x0 ;  /* 0x0000000000007b1d */ /* 0x000fe60000010000 */
[C---:B--2---:R-:W-:Y:S03]  /*3740*/  IMMA.16832.S8.S8.SAT R36, R32.reuse.ROW, R30.COL, R36 ;  /* 0x0000001e20247237 */ /* 0x044fe60000445c24 */
[----:B------:R-:W-:Y:S01]  /*3750*/  @!PT LDS RZ, [RZ] ;  /* 0x00000000fffff984 */ /* 0x000fe20000000800 */
[----:B------:R-:W-:Y:S01]  /*3760*/  @!PT LDS RZ, [RZ] ;  /* 0x00000000fffff984 */ /* 0x000fe20000000800 */
[----:B------:R-:W-:Y:S01]  /*3770*/  @!PT LDS RZ, [RZ] ;  /* 0x00000000fffff984 */ /* 0x000fe20000000800 */
[----:B------:R1:W-:Y:S04]  /*3780*/  LDGSTS.E.BYPASS.128 [R4+0x1000], [R52.64+-0x7c0] ;  /* 0x0100084034047fae */ /* 0x0003e8000b901c44 */
[----:B------:R-:W0:Y:S01]  /*3790*/  LDGDEPBAR ;  /* 0x00000000000079af */ /* 0x000e220000000000 */
[----:B------:R-:W-:Y:S03]  /*37a0*/  IMMA.16832.S8.S8.SAT R8, R32.ROW, R18.COL, R8 ;  /* 0x0000001220087237 */ /* 0x000fe60000445c08 */
[----:B------:R1:W-:Y:S04]  /*37b0*/  LDGSTS.E.BYPASS.128 [R4+0x3000], [R50.64+-0x7c0] ;  /* 0x0300084032047fae */ /* 0x0003e8000b901c44 */
[----:B------:R-:W0:Y:S01]  /*37c0*/  LDGDEPBAR ;  /* 0x00000000000079af */ /* 0x000e220000000000 */
[C---:B---3--:R-:W-:Y:S08]  /*37d0*/  IMMA.16832.S8.S8.SAT R28, R20.reuse.ROW, R30.COL, R24 ;  /* 0x0000001e141c7237 */ /* 0x048ff00000445c18 */
[----:B------:R-:W-:Y:S01]  /*37e0*/  IMMA.16832.S8.S8.SAT R16, R20.ROW, R18.COL, R12 ;  /* 0x0000001214107237 */ /* 0x000fe20000445c0c */
[----:B------:R-:W-:-:S04]  /*37f0*/  DEPBAR.LE SB0, 0x2 ;  /* 0x000080800000791a */ /* 0x000fc80000000000 */
[----:B------:R-:W-:Y:S06]  /*3800*/  BAR.SYNC.DEFER_BLOCKING 0x0 ;  /* 0x0000000000007b1d */ /* 0x000fec0000010000 */
[----:B------:R-:W-:Y:S04]  /*3810*/  LDSM.16.M88.4 R32, [R49] ;  /* 0x000000003120783b */ /* 0x000fe80000000200 */
[----:B------:R-:W2:Y:S04]  /*3820*/  LDSM.16.M88.4 R24, [R48+0x2000] ;  /* 0x002000003018783b */ /* 0x000ea80000000200 */
[----:B------:R-:W3:Y:S04]  /*3830*/  LDSM.16.M88.4 R12, [R48+0x2800] ;  /* 0x00280000300c783b */ /* 0x000ee80000000200 */
[----:B------:R-:W4:Y:S01]  /*3840*/  LDSM.16.M88.4 R20, [R47] ;  /* 0x000000002f14783b */ /* 0x000f220000000200 */
[C---:B--2---:R-:W-:Y:S08]  /*3850*/  IMMA.16832.S8.S8.SAT R36, R32.reuse.ROW, R24.COL, R36 ;  /* 0x0000001820247237 */ /* 0x044ff00000445c24 */
[----:B---3--:R-:W-:Y:S01]  /*3860*/  IMMA.16832.S8.S8.SAT R8, R32.ROW, R12.COL, R8 ;  /* 0x0000000c20087237 */ /* 0x008fe20000445c08 */
[----:B------:R-:W2:Y:S07]  /*3870*/  LDSM.16.M88.4 R32, [R46] ;  /* 0x000000002e20783b */ /* 0x000eae0000000200 */
[C---:B----4-:R-:W-:Y:S08]  /*3880*/  IMMA.16832.S8.S8.SAT R28, R20.reuse.ROW, R24.COL, R28 ;  /* 0x00000018141c7237 */ /* 0x050ff00000445c1c */
[----:B------:R-:W-:Y:S01]  /*3890*/  IMMA.16832.S8.S8.SAT R16, R20.ROW, R12.COL, R16 ;  /* 0x0000000c14107237 */ /* 0x000fe20000445c10 */
[----:B------:R-:W3:Y:S04]  /*38a0*/  LDSM.16.M88.4 R20, [R45] ;  /* 0x000000002d14783b */ /* 0x000ee80000000200 */
[----:B------:R-:W-:Y:S03]  /*38b0*/  BAR.SYNC.DEFER_BLOCKING 0x0 ;  /* 0x0000000000007b1d */ /* 0x000fe60000010000 */
[C---:B--2---:R-:W-:Y:S03]  /*38c0*/  IMMA.16832.S8.S8.SAT R36, R32.reuse.ROW, R26.COL, R36 ;  /* 0x0000001a20247237 */ /* 0x044fe60000445c24 */
        /* <DEDUP_REMOVED lines=327> */
[----:B------:R-:W4:Y:S04]  /*4d40*/  LDSM.16.M88.4 R16, [R47] ;  /* 0x000000002f10783b */ /* 0x000f280000000200 */
[----:B------:R-:W1:Y:S01]  /*4d50*/  LDSM.16.M88.4 R32, [R45] ;  /* 0x000000002d20783b */ /* 0x000e620000000200 */
[C---:B--2---:R-:W-:Y:S08]  /*4d60*/  IMMA.16832.S8.S8.SAT R36, R12.reuse.ROW, R20.COL, R36 ;  /* 0x000000140c247237 */ /* 0x044ff00000445c24 */
[----:B---3--:R-:W-:Y:S01]  /*4d70*/  IMMA.16832.S8.S8.SAT R8, R12.ROW, R40.COL, R8 ;  /* 0x000000280c087237 */ /* 0x008fe20000445c08 */
[----:B------:R-:W2:Y:S04]  /*4d80*/  LDSM.16.M88.4 R12, [R46] ;  /* 0x000000002e0c783b */ /* 0x000ea80000000200 */
[----:B------:R-:W-:Y:S03]  /*4d90*/  BAR.SYNC.DEFER_BLOCKING 0x0 ;  /* 0x0000000000007b1d */ /* 0x000fe60000010000 */
[C---:B----4-:R-:W-:Y:S08]  /*4da0*/  IMMA.16832.S8.S8.SAT R24, R16.reuse.ROW, R20.COL, R24 ;  /* 0x0000001410187237 */ /* 0x050ff00000445c18 */
[----:B------:R-:W-:Y:S01]  /*4db0*/  IMMA.16832.S8.S8.SAT R28, R16.ROW, R40.COL, R28 ;  /* 0x00000028101c7237 */ /* 0x000fe20000445c1c */
[----:B------:R-:W-:Y:S01]  /*4dc0*/  @!PT LDS RZ, [RZ] ;  /* 0x00000000fffff984 */ /* 0x000fe20000000800 */
[----:B------:R-:W-:Y:S01]  /*4dd0*/  @!PT LDS RZ, [RZ] ;  /* 0x00000000fffff984 */ /* 0x000fe20000000800 */
[----:B------:R-:W-:Y:S01]  /*4de0*/  @!PT LDS RZ, [RZ] ;  /* 0x00000000fffff984 */ /* 0x000fe20000000800 */
[----:B------:R3:W-:Y:S04]  /*4df0*/  LDGSTS.E.BYPASS.128 [R4], [R52.64+-0x400], !PT ;  /* 0x00000c0034047fae */ /* 0x0007e8000f901c44 */
[----:B------:R-:W0:Y:S04]  /*4e00*/  LDGDEPBAR ;  /* 0x00000000000079af */ /* 0x000e280000000000 */
[----:B------:R3:W-:-:S15]  /*4e10*/  LDGSTS.E.BYPASS.128 [R4+0x2000], [R50.64+-0x400], !PT ;  /* 0x02000c0032047fae */ /* 0x0007de000f901c44 */
[----:B-1----:R-:W-:Y:S01]  /*4e20*/  IMMA.16832.S8.S8.SAT R28, R32.ROW, R42.COL, R28 ;  /* 0x0000002a201c7237 */ /* 0x002fe20000445c1c */
[----:B------:R-:W0:Y:S07]  /*4e30*/  LDGDEPBAR ;  /* 0x00000000000079af */ /* 0x000e2e0000000000 */
[C---:B--2---:R-:W-:Y:S08]  /*4e40*/  IMMA.16832.S8.S8.SAT R36, R12.reuse.ROW, R22.COL, R36 ;  /* 0x000000160c247237 */ /* 0x044ff00000445c24 */
[----:B------:R-:W-:Y:S08]  /*4e50*/  IMMA.16832.S8.S8.SAT R8, R12.ROW, R42.COL, R8 ;  /* 0x0000002a0c087237 */ /* 0x000ff00000445c08 */
[----:B------:R-:W-:Y:S01]  /*4e60*/  IMMA.16832.S8.S8.SAT R20, R32.ROW, R22.COL, R24 ;  /* 0x0000001620147237 */ /* 0x000fe20000445c18 */
[----:B------:R-:W-:-:S04]  /*4e70*/  DEPBAR.LE SB0, 0x2 ;  /* 0x000080800000791a */ /* 0x000fc80000000000 */
[----:B------:R-:W-:Y:S06]  /*4e80*/  BAR.SYNC.DEFER_BLOCKING 0x0 ;  /* 0x0000000000007b1d */ /* 0x000fec0000010000 */
[----:B------:R-:W-:Y:S04]  /*4e90*/  LDSM.16.M88.4 R12, [R49+0x1000] ;  /* 0x00100000310c783b */ /* 0x000fe80000000200 */
[----:B------:R-:W1:Y:S04]  /*4ea0*/  LDSM.16.M88.4 R16, [R48+0x3000] ;  /* 0x003000003010783b */ /* 0x000e680000000200 */
[----:B------:R-:W2:Y:S04]  /*4eb0*/  LDSM.16.M88.4 R24, [R48+0x3800] ;  /* 0x003800003018783b */ /* 0x000ea80000000200 */
[----:B------:R-:W4:Y:S04]  /*4ec0*/  LDSM.16.M88.4 R32, [R47+0x1000] ;  /* 0x001000002f20783b */ /* 0x000f280000000200 */
[----:B------:R-:W3:Y:S01]  /*4ed0*/  LDSM.16.M88.4 R40, [R46+0x1000] ;  /* 0x001000002e28783b */ /* 0x000ee20000000200 */
[C---:B-1----:R-:W-:Y:S08]  /*4ee0*/  IMMA.16832.S8.S8.SAT R36, R12.reuse.ROW, R16.COL, R36 ;  /* 0x000000100c247237 */ /* 0x042ff00000445c24 */
[----:B--2---:R-:W-:Y:S01]  /*4ef0*/  IMMA.16832.S8.S8.SAT R8, R12.ROW, R24.COL, R8 ;  /* 0x000000180c087237 */ /* 0x004fe20000445c08 */
[----:B------:R-:W1:Y:S04]  /*4f00*/  LDSM.16.M88.4 R12, [R45+0x1000] ;  /* 0x001000002d0c783b */ /* 0x000e680000000200 */
[----:B------:R-:W-:Y:S03]  /*4f10*/  BAR.SYNC.DEFER_BLOCKING 0x0 ;  /* 0x0000000000007b1d */ /* 0x000fe60000010000 */
[----:B----4-:R-:W-:Y:S07]  /*4f20*/  IMMA.16832.S8.S8.SAT R20, R32.ROW, R16.COL, R20 ;  /* 0x0000001020147237 */ /* 0x010fee0000445c14 */
[----:B------:R-:W-:Y:S01]  /*4f30*/  LOP3.LUT R16, R0, 0x3fc, RZ, 0xc0, !PT ;  /* 0x000003fc00107812 */ /* 0x000fe200078ec0ff */
[----:B---3--:R-:W-:Y:S01]  /*4f40*/  IMMA.16832.S8.S8.SAT R36, R40.ROW, R18.COL, R36 ;  /* 0x0000001228247237 */ /* 0x008fe20000445c24 */
[----:B------:R-:W-:-:S02]  /*4f50*/  LOP3.LUT R0, R3, 0x3c, R0, 0xf8, !PT ;  /* 0x0000003c03007812 */ /* 0x000fc400078ef800 */
[----:B------:R-:W-:Y:S02]  /*4f60*/  LOP3.LUT R17, R16, 0x400, RZ, 0xfc, !PT ;  /* 0x0000040010117812 */ /* 0x000fe400078efcff */
[----:B------:R-:W-:Y:S02]  /*4f70*/  ISETP.GE.AND P0, PT, R0, 0x3000, PT ;  /* 0x000030000000780c */ /* 0x000fe40003f06270 */
[----:B------:R-:W-:Y:S01]  /*4f80*/  SHF.R.U32.HI R17, RZ, 0x2, R17 ;  /* 0x00000002ff117819 */ /* 0x000fe20000011611 */
[----:B------:R-:W-:Y:S03]  /*4f90*/  IMMA.16832.S8.S8.SAT R8, R40.ROW, R26.COL, R8 ;  /* 0x0000001a28087237 */ /* 0x000fe60000445c08 */
[----:B------:R-:W-:Y:S01]  /*4fa0*/  LOP3.LUT R17, R17, 0x1f0, RZ, 0xc0, !PT ;  /* 0x000001f011117812 */ /* 0x000fe200078ec0ff */
[----:B------:R-:W-:Y:S01]  /*4fb0*/  @!PT LDS RZ, [RZ] ;  /* 0x00000000fffff984 */ /* 0x000fe20000000800 */
[----:B------:R-:W-:Y:S01]  /*4fc0*/  @!PT LDS RZ, [RZ] ;  /* 0x00000000fffff984 */ /* 0x000fe20000000800 */
[----:B------:R-:W-:Y:S01]  /*4fd0*/  @!PT LDS RZ, [RZ] ;  /* 0x00000000fffff984 */ /* 0x000fe20000000800 */
[----:B------:R2:W-:Y:S04]  /*4fe0*/  LDGSTS.E.BYPASS.128 [R4+0x1000], [R52.64+-0x3c0], !PT ;  /* 0x01000c4034047fae */ /* 0x0005e8000f901c44 */
[----:B------:R-:W-:Y:S01]  /*4ff0*/  IMMA.16832.S8.S8.SAT R28, R32.ROW, R24.COL, R28 ;  /* 0x00000018201c7237 */ /* 0x000fe20000445c1c */
[----:B------:R-:W0:Y:S04]  /*5000*/  LDGDEPBAR ;  /* 0x00000000000079af */ /* 0x000e280000000000 */
[----:B------:R2:W-:Y:S02]  /*5010*/  LDGSTS.E.BYPASS.128 [R4+0x3000], [R50.64+-0x3c0], !PT ;  /* 0x03000c4032047fae */ /* 0x0005e4000f901c44 */
[----:B------:R-:W-:-:S02]  /*5020*/  IMAD R24, R7, 0x4, R6 ;  /* 0x0000000407187824 */ /* 0x000fc400078e0206 */
[----:B------:R-:W0:Y:S01]  /*5030*/  LDGDEPBAR ;  /* 0x00000000000079af */ /* 0x000e220000000000 */
[----:B-1----:R-:W-:Y:S01]  /*5040*/  IMMA.16832.S8.S8.SAT R20, R12.ROW, R18.COL, R20 ;  /* 0x000000120c147237 */ /* 0x002fe20000445c14 */
[----:B--2---:R-:W-:-:S05]  /*5050*/  LOP3.LUT R4, R5, 0x1f0, RZ, 0xc0, !PT ;  /* 0x000001f005047812 */ /* 0x004fca00078ec0ff */
[----:B------:R-:W-:-:S08]  /*5060*/  IMAD R25, R7, 0x4, R4 ;  /* 0x0000000407197824 */ /* 0x000fd000078e0204 */
[----:B------:R-:W-:Y:S07]  /*5070*/  IMMA.16832.S8.S8.SAT R28, R12.ROW, R26.COL, R28 ;  /* 0x0000001a0c1c7237 */ /* 0x000fee0000445c1c */
[----:B------:R-:W-:Y:S01]  /*5080*/  LOP3.LUT R13, R2, 0xf0, RZ, 0xc0, !PT ;  /* 0x000000f0020d7812 */ /* 0x000fe200078ec0ff */
[----:B------:R-:W-:Y:S01]  /*5090*/  IMAD R27, R16, 0x4, R17 ;  /* 0x00000004101b7824 */ /* 0x000fe200078e0211 */
[----:B------:R-:W-:-:S04]  /*50a0*/  DEPBAR.LE SB0, 0x0 ;  /* 0x000080000000791a */ /* 0x000fc80000000000 */
[----:B------:R-:W-:Y:S01]  /*50b0*/  BAR.SYNC.DEFER_BLOCKING 0x0 ;  /* 0x0000000000007b1d */ /* 0x000fe20000010000 */
[----:B------:R-:W-:-:S05]  /*50c0*/  IMAD R26, R16, 0x4, R13 ;  /* 0x00000004101a7824 */ /* 0x000fca00078e020d */
[----:B------:R-:W-:Y:S04]  /*50d0*/  STS.64 [R24], R36 ;  /* 0x0000002418007388 */ /* 0x000fe80000000a00 */
[----:B------:R-:W-:Y:S04]  /*50e0*/  STS.64 [R25+0x800], R38 ;  /* 0x0008002619007388 */ /* 0x000fe80000000a00 */
[----:B------:R1:W-:Y:S04]  /*50f0*/  STS.64 [R24+0x80], R8 ;  /* 0x0000800818007388 */ /* 0x0003e80000000a00 */
[----:B------:R2:W-:Y:S04]  /*5100*/  STS.64 [R25+0x880], R10 ;  /* 0x0008800a19007388 */ /* 0x0005e80000000a00 */
[----:B------:R-:W-:Y:S01]  /*5110*/  BAR.SYNC.DEFER_BLOCKING 0x0 ;  /* 0x0000000000007b1d */ /* 0x000fe20000010000 */
[----:B-1----:R-:W-:-:S04]  /*5120*/  SHF.R.U32.HI R9, RZ, 0x4, R2 ;  /* 0x00000004ff097819 */ /* 0x002fc80000011602 */
[----:B------:R-:W-:-:S04]  /*5130*/  SGXT.U32 R9, R9, 0x4 ;  /* 0x000000040909781a */ /* 0x000fc80000000000 */
[----:B------:R-:W-:-:S04]  /*5140*/  LOP3.LUT R9, R9, R44, RZ, 0xfc, !PT ;  /* 0x0000002c09097212 */ /* 0x000fc800078efcff */
[C---:B------:R-:W-:Y:S01]  /*5150*/  LOP3.LUT R3, R9.reuse, 0x10, RZ, 0xfc, !PT ;  /* 0x0000001009037812 */ /* 0x040fe200078efcff */
[C---:B------:R-:W-:Y:S01]  /*5160*/  IMAD R0, R9.reuse, 0x3000, R0 ;  /* 0x0000300009007824 */ /* 0x040fe200078e0200 */
[C---:B------:R-:W-:Y:S02]  /*5170*/  LOP3.LUT R2, R9.reuse, 0x20, RZ, 0xfc, !PT ;  /* 0x0000002009027812 */ /* 0x040fe400078efcff */
[C---:B------:R-:W-:Y:S02]  /*5180*/  ISETP.LT.AND P3, PT, R9.reuse, 0x1010, !P0 ;  /* 0x000010100900780c */ /* 0x040fe40004761270 */
[----:B------:R-:W-:Y:S01]  /*5190*/  LOP3.LUT R9, R9, 0x30, RZ, 0xfc, !PT ;  /* 0x0000003009097812 */ /* 0x000fe200078efcff */
[----:B------:R-:W1:Y:S01]  /*51a0*/  LDS.128 R12, [R26] ;  /* 0x000000001a0c7984 */ /* 0x000e620000000c00 */
[----:B------:R-:W-:Y:S02]  /*51b0*/  ISETP.LT.AND P2, PT, R3, 0x1010, !P0 ;  /* 0x000010100300780c */ /* 0x000fe40004741270 */
[----:B------:R-:W-:Y:S01]  /*51c0*/  ISETP.LT.AND P1, PT, R2, 0x1010, !P0 ;  /* 0x000010100200780c */ /* 0x000fe20004721270 */
[----:B------:R-:W3:Y:S04]  /*51d0*/  LDS.128 R4, [R27+0x1000] ;  /* 0x001000001b047984 */ /* 0x000ee80000000c00 */
[----:B------:R-:W-:Y:S01]  /*51e0*/  BAR.SYNC.DEFER_BLOCKING 0x0 ;  /* 0x0000000000007b1d */ /* 0x000fe20000010000 */
[----:B------:R-:W-:-:S02]  /*51f0*/  ISETP.LT.AND P0, PT, R9, 0x1010, !P0 ;  /* 0x000010100900780c */ /* 0x000fc40004701270 */
[C---:B------:R-:W-:Y:S02]  /*5200*/  IADD3 R8, R0.reuse, 0x30000, RZ ;  /* 0x0003000000087810 */ /* 0x040fe40007ffe0ff */
[----:B--2---:R-:W-:Y:S01]  /*5210*/  IADD3 R10, R0, 0x60000, RZ ;  /* 0x00060000000a7810 */ /* 0x004fe20007ffe0ff */
[----:B------:R2:W-:Y:S04]  /*5220*/  STS.64 [R24], R20 ;  /* 0x0000001418007388 */ /* 0x0005e80000000a00 */
[----:B------:R-:W-:Y:S04]  /*5230*/  STS.64 [R25+0x800], R22 ;  /* 0x0008001619007388 */ /* 0x000fe80000000a00 */
[----:B------:R-:W-:Y:S04]  /*5240*/  STS.64 [R24+0x80], R28 ;  /* 0x0000801c18007388 */ /* 0x000fe80000000a00 */
[----:B------:R-:W-:Y:S01]  /*5250*/  STS.64 [R25+0x880], R30 ;  /* 0x0008801e19007388 */ /* 0x000fe20000000a00 */
[----:B--2---:R-:W-:-:S03]  /*5260*/  IMAD.MOV.U32 R21, RZ, RZ, 0x4 ;  /* 0x00000004ff157424 */ /* 0x004fc600078e00ff */
[----:B------:R-:W-:Y:S01]  /*5270*/  BAR.SYNC.DEFER_BLOCKING 0x0 ;  /* 0x0000000000007b1d */ /* 0x000fe20000010000 */
[----:B------:R-:W-:-:S04]  /*5280*/  IMAD.WIDE R2, R0, R21, c[0x0][0x170] ;  /* 0x00005c0000027625 */ /* 0x000fc800078e0215 */
[----:B------:R-:W-:-:S04]  /*5290*/  IMAD.WIDE R8, R8, R21, c[0x0][0x170] ;  /* 0x00005c0008087625 */ /* 0x000fc800078e0215 */
[----:B------:R-:W-:Y:S01]  /*52a0*/  IMAD.WIDE R10, R10, R21, c[0x0][0x170] ;  /* 0x00005c000a0a7625 */ /* 0x000fe200078e0215 */
[----:B------:R-:W2:Y:S04]  /*52b0*/  LDS.128 R16, [R26] ;  /* 0x000000001a107984 */ /* 0x000ea80000000c00 */
[----:B-1----:R1:W-:Y:S04]  /*52c0*/  @P3 STG.E.128 [R2.64], R12 ;  /* 0x0000000c02003986 */ /* 0x0023e8000c101d04 */
[----:B---3--:R1:W-:Y:S04]  /*52d0*/  @P2 STG.E.128 [R8.64], R4 ;  /* 0x0000000408002986 */ /* 0x0083e8000c101d04 */
[----:B--2---:R1:W-:Y:S01]  /*52e0*/  @P1 STG.E.128 [R10.64], R16 ;  /* 0x000000100a001986 */ /* 0x0043e2000c101d04 */
[----:B------:R-:W-:Y:S05]  /*52f0*/  @!P0 EXIT ;  /* 0x000000000000894d */ /* 0x000fea0003800000 */
[----:B------:R-:W2:Y:S01]  /*5300*/  LDS.128 R24, [R27+0x1000] ;  /* 0x001000001b187984 */ /* 0x000ea20000000c00 */
[----:B-1----:R-:W-:-:S05]  /*5310*/  IADD3 R2, R0, 0x90000, RZ ;  /* 0x0009000000027810 */ /* 0x002fca0007ffe0ff */
[----:B------:R-:W-:-:S05]  /*5320*/  IMAD.WIDE R2, R2, R21, c[0x0][0x170] ;  /* 0x00005c0002027625 */ /* 0x000fca00078e0215 */
[----:B--2---:R-:W-:Y:S01]  /*5330*/  STG.E.128 [R2.64], R24 ;  /* 0x0000001802007986 */ /* 0x004fe2000c101d04 */
[----:B------:R-:W-:Y:S05]  /*5340*/  EXIT ;  /* 0x000000000000794d */ /* 0x000fea0003800000 */
.L_x_0:
[----:B------:R-:W-:-:S00]  /*5350*/  BRA `(.L_x_0) ;  /* 0xfffffff000007947 */ /* 0x000fc0000383ffff */
[----:B------:R-:W-:-:S00]  /*5360*/  NOP ;  /* 0x0000000000007918 */ /* 0x000fc00000000000 */
        /* <DEDUP_REMOVED lines=9> */
.L_x_1:


//--------------------- .nv.shared.triton_mm      --------------------------
	.section	.nv.shared.triton_mm,"aw",@nobits
	.sectionflags	@""
	.align	16
